	.headerflags	@"EF_CUDA_TEXMODE_UNIFIED EF_CUDA_64BIT_ADDRESS EF_CUDA_ACCELERATORS EF_CUDA_SM90 EF_CUDA_VIRTUAL_SM(EF_CUDA_SM90)"
	.elftype	@"ET_EXEC"


//--------------------- .nv.info                  --------------------------
	.section	.nv.info,"",@"SHT_CUDA_INFO"
	.align	4


	//----- nvinfo : EIATTR_REGCOUNT
	.align		4
        /*0000*/ 	.byte	0x04, 0x2f
        /*0002*/ 	.short	(.L_3 - .L_2)
	.align		4
.L_2:
        /*0004*/ 	.word	index@(triton_poi_fused_cat_5)
        /*0008*/ 	.word	0x00000018


	//----- nvinfo : EIATTR_MIN_STACK_SIZE
	.align		4
.L_3:
        /*000c*/ 	.byte	0x04, 0x12
        /*000e*/ 	.short	(.L_5 - .L_4)
	.align		4
.L_4:
        /*0010*/ 	.word	index@(triton_poi_fused_cat_5)
        /*0014*/ 	.word	0x00000000


	//----- nvinfo : EIATTR_FRAME_SIZE
	.align		4
.L_5:
        /*0018*/ 	.byte	0x04, 0x11
        /*001a*/ 	.short	(.L_7 - .L_6)
	.align		4
.L_6:
        /*001c*/ 	.word	index@(triton_poi_fused_cat_5)
        /*0020*/ 	.word	0x00000000


	//----- nvinfo : EIATTR_MIN_STACK_SIZE
	.align		4
.L_7:
        /*0024*/ 	.byte	0x04, 0x12
        /*0026*/ 	.short	(.L_9 - .L_8)
	.align		4
.L_8:
        /*0028*/ 	.word	index@(triton_poi_fused_cat_5)
        /*002c*/ 	.word	0x00000000
.L_9:


//--------------------- .nv.info.triton_poi_fused_cat_5 --------------------------
	.section	.nv.info.triton_poi_fused_cat_5,"",@"SHT_CUDA_INFO"
	.sectionflags	@""
	.align	4


	//----- nvinfo : EIATTR_CUDA_API_VERSION
	.align		4
        /*0000*/ 	.byte	0x04, 0x37
        /*0002*/ 	.short	(.L_11 - .L_10)
.L_10:
        /*0004*/ 	.word	0x0000007c


	//----- nvinfo : EIATTR_KPARAM_INFO
	.align		4
.L_11:
        /*0008*/ 	.byte	0x04, 0x17
        /*000a*/ 	.short	(.L_13 - .L_12)
.L_12:
        /*000c*/ 	.word	0x00000000
        /*0010*/ 	.short	0x0007
        /*0012*/ 	.short	0x0038
        /*0014*/ 	.byte	0x00, 0xf0, 0x11, 0x00


	//----- nvinfo : EIATTR_KPARAM_INFO
	.align		4
.L_13:
        /*0018*/ 	.byte	0x04, 0x17
        /*001a*/ 	.short	(.L_15 - .L_14)
.L_14:
        /*001c*/ 	.word	0x00000000
        /*0020*/ 	.short	0x0006
        /*0022*/ 	.short	0x0030
        /*0024*/ 	.byte	0x00, 0xf4, 0x21, 0x00


	//----- nvinfo : EIATTR_KPARAM_INFO
	.align		4
.L_15:
        /*0028*/ 	.byte	0x04, 0x17
        /*002a*/ 	.short	(.L_17 - .L_16)
.L_16:
        /*002c*/ 	.word	0x00000000
        /*0030*/ 	.short	0x0005
        /*0032*/ 	.short	0x0028
        /*0034*/ 	.byte	0x00, 0xf4, 0x21, 0x00


	//----- nvinfo : EIATTR_KPARAM_INFO
	.align		4
.L_17:
        /*0038*/ 	.byte	0x04, 0x17
        /*003a*/ 	.short	(.L_19 - .L_18)
.L_18:
        /*003c*/ 	.word	0x00000000
        /*0040*/ 	.short	0x0004
        /*0042*/ 	.short	0x0020
        /*0044*/ 	.byte	0x00, 0xf4, 0x21, 0x00


	//----- nvinfo : EIATTR_KPARAM_INFO
	.align		4
.L_19:
        /*0048*/ 	.byte	0x04, 0x17
        /*004a*/ 	.short	(.L_21 - .L_20)
.L_20:
        /*004c*/ 	.word	0x00000000
        /*0050*/ 	.short	0x0003
        /*0052*/ 	.short	0x0018
        /*0054*/ 	.byte	0x00, 0xf4, 0x21, 0x00


	//----- nvinfo : EIATTR_KPARAM_INFO
	.align		4
.L_21:
        /*0058*/ 	.byte	0x04, 0x17
        /*005a*/ 	.short	(.L_23 - .L_22)
.L_22:
        /*005c*/ 	.word	0x00000000
        /*0060*/ 	.short	0x0002
        /*0062*/ 	.short	0x0010
        /*0064*/ 	.byte	0x00, 0xf4, 0x21, 0x00


	//----- nvinfo : EIATTR_KPARAM_INFO
	.align		4
.L_23:
        /*0068*/ 	.byte	0x04, 0x17
        /*006a*/ 	.short	(.L_25 - .L_24)
.L_24:
        /*006c*/ 	.word	0x00000000
        /*0070*/ 	.short	0x0001
        /*0072*/ 	.short	0x0008
        /*0074*/ 	.byte	0x00, 0xf4, 0x21, 0x00


	//----- nvinfo : EIATTR_KPARAM_INFO
	.align		4
.L_25:
        /*0078*/ 	.byte	0x04, 0x17
        /*007a*/ 	.short	(.L_27 - .L_26)
.L_26:
        /*007c*/ 	.word	0x00000000
        /*0080*/ 	.short	0x0000
        /*0082*/ 	.short	0x0000
        /*0084*/ 	.byte	0x00, 0xf4, 0x21, 0x00


	//----- nvinfo : EIATTR_SPARSE_MMA_MASK
	.align		4
.L_27:
        /*0088*/ 	.byte	0x03, 0x50
        /*008a*/ 	.short	0x0000


	//----- nvinfo : EIATTR_MAXREG_COUNT
	.align		4
        /*008c*/ 	.byte	0x03, 0x1b
        /*008e*/ 	.short	0x00ff


	//----- nvinfo : EIATTR_EXIT_INSTR_OFFSETS
	.align		4
        /*0090*/ 	.byte	0x04, 0x1c
        /*0092*/ 	.short	(.L_29 - .L_28)


	//   ....[0]....
.L_28:
        /*0094*/ 	.word	0x00000500


	//   ....[1]....
        /*0098*/ 	.word	0x00000520


	//----- nvinfo : EIATTR_REQNTID
	.align		4
.L_29:
        /*009c*/ 	.byte	0x04, 0x10
        /*009e*/ 	.short	(.L_31 - .L_30)
.L_30:
        /*00a0*/ 	.word	0x00000080
        /*00a4*/ 	.word	0x00000001
        /*00a8*/ 	.word	0x00000001


	//----- nvinfo : EIATTR_CBANK_PARAM_SIZE
	.align		4
.L_31:
        /*00ac*/ 	.byte	0x03, 0x19
        /*00ae*/ 	.short	0x003c


	//----- nvinfo : EIATTR_PARAM_CBANK
	.align		4
        /*00b0*/ 	.byte	0x04, 0x0a
        /*00b2*/ 	.short	(.L_33 - .L_32)
	.align		4
.L_32:
        /*00b4*/ 	.word	index@(.nv.constant0.triton_poi_fused_cat_5)
        /*00b8*/ 	.short	0x0210
        /*00ba*/ 	.short	0x003c


	//----- nvinfo : EIATTR_SW_WAR
	.align		4
.L_33:
        /*00bc*/ 	.byte	0x04, 0x36
        /*00be*/ 	.short	(.L_35 - .L_34)
.L_34:
        /*00c0*/ 	.word	0x00000008
.L_35:


//--------------------- .nv.callgraph             --------------------------
	.section	.nv.callgraph,"",@"SHT_CUDA_CALLGRAPH"
	.align	4
	.sectionentsize	8
	.align		4
        /*0000*/ 	.word	0x00000000
	.align		4
        /*0004*/ 	.word	0xffffffff
	.align		4
        /*0008*/ 	.word	0x00000000
	.align		4
        /*000c*/ 	.word	0xfffffffe
	.align		4
        /*0010*/ 	.word	0x00000000
	.align		4
        /*0014*/ 	.word	0xfffffffd
	.align		4
        /*0018*/ 	.word	0x00000000
	.align		4
        /*001c*/ 	.word	0xfffffffc


//--------------------- .nv.constant4             --------------------------
	.section	.nv.constant4,"a",@progbits
	.align	8
	.align		8
.nv.constant4:
        /*0000*/ 	.dword	_$_str
	.align		8
        /*0008*/ 	.dword	_$_str_$_2


//--------------------- .text.triton_poi_fused_cat_5 --------------------------
	.section	.text.triton_poi_fused_cat_5,"ax",@progbits
	.align	128
        .global         triton_poi_fused_cat_5
        .type           triton_poi_fused_cat_5,@function
        .size           triton_poi_fused_cat_5,(.L_x_1 - triton_poi_fused_cat_5)
        .other          triton_poi_fused_cat_5,@"STO_CUDA_ENTRY STV_DEFAULT"
triton_poi_fused_cat_5:
.text.triton_poi_fused_cat_5:
[----:B------:R-:W0:Y:S01]  /*0000*/  LDC R1, c[0x0][0x28] ;  /* 0x00000a00ff017b82 */ /* 0x000e220000000800 */
[----:B------:R-:W1:Y:S07]  /*0010*/  S2R R0, SR_TID.X ;  /* 0x0000000000007919 */ /* 0x000e6e0000002100 */
[----:B------:R-:W2:Y:S01]  /*0020*/  LDC.64 R12, c[0x0][0x220] ;  /* 0x00008800ff0c7b82 */ /* 0x000ea20000000a00 */
[----:B------:R-:W-:Y:S01]  /*0030*/  IMAD.MOV.U32 R4, RZ, RZ, RZ ;  /* 0x000000ffff047224 */ /* 0x000fe200078e00ff */
[----:B------:R-:W-:Y:S01]  /*0040*/  ULDC.64 UR4, c[0x0][0x208] ;  /* 0x0000820000047ab9 */ /* 0x000fe20000000a00 */
[----:B------:R-:W3:Y:S01]  /*0050*/  S2R R3, SR_CTAID.X ;  /* 0x0000000000037919 */ /* 0x000ee20000002500 */
[----:B------:R-:W-:-:S04]  /*0060*/  ULDC.64 UR6, c[0x0][0x238] ;  /* 0x00008e0000067ab9 */ /* 0x000fc80000000a00 */
[----:B------:R-:W4:Y:S08]  /*0070*/  LDC.64 R14, c[0x0][0x210] ;  /* 0x00008400ff0e7b82 */ /* 0x000f300000000a00 */
[----:B------:R-:W5:Y:S08]  /*0080*/  LDC.64 R10, c[0x0][0x218] ;  /* 0x00008600ff0a7b82 */ /* 0x000f700000000a00 */
[----:B------:R-:W4:Y:S01]  /*0090*/  LDC.64 R8, c[0x0][0x228] ;  /* 0x00008a00ff087b82 */ /* 0x000f220000000a00 */
[----:B-1----:R-:W-:-:S05]  /*00a0*/  LOP3.LUT R0, R0, 0x7f, RZ, 0xc0, !PT ;  /* 0x0000007f00007812 */ /* 0x002fca00078ec0ff */
[----:B---3--:R-:W-:-:S05]  /*00b0*/  IMAD R0, R3, 0x80, R0 ;  /* 0x0000008003007824 */ /* 0x008fca00078e0200 */
[----:B------:R-:W-:-:S04]  /*00c0*/  SHF.R.S32.HI R5, RZ, 0x1f, R0 ;  /* 0x0000001fff057819 */ /* 0x000fc80000011400 */
[----:B------:R-:W-:-:S04]  /*00d0*/  LEA.HI R5, R5, R0, RZ, 0x4 ;  /* 0x0000000005057211 */ /* 0x000fc800078f20ff */
[----:B------:R-:W-:-:S05]  /*00e0*/  SHF.R.S32.HI R7, RZ, 0x4, R5 ;  /* 0x00000004ff077819 */ /* 0x000fca0000011405 */
[----:B------:R-:W-:-:S05]  /*00f0*/  IMAD.HI R2, R7, 0x7e07e07f, RZ ;  /* 0x7e07e07f07027827 */ /* 0x000fca00078e02ff */
[----:B------:R-:W-:-:S04]  /*0100*/  SHF.R.U32.HI R3, RZ, 0x1f, R2 ;  /* 0x0000001fff037819 */ /* 0x000fc80000011602 */
[----:B------:R-:W-:-:S05]  /*0110*/  LEA.HI.SX32 R2, R2, R3, 0x19 ;  /* 0x0000000302027211 */ /* 0x000fca00078fcaff */
[----:B------:R-:W-:-:S04]  /*0120*/  IMAD R7, R2, -0x104, R7 ;  /* 0xfffffefc02077824 */ /* 0x000fc800078e0207 */
[C---:B--2---:R-:W-:Y:S01]  /*0130*/  IMAD.WIDE R12, R7.reuse, 0x4, R12 ;  /* 0x00000004070c7825 */ /* 0x044fe200078e020c */
[----:B------:R-:W-:-:S04]  /*0140*/  ISETP.GE.AND P2, PT, R7, 0x40, PT ;  /* 0x000000400700780c */ /* 0x000fc80003f46270 */
[----:B------:R-:W-:-:S13]  /*0150*/  ISETP.LT.AND P3, PT, R0, 0x4100, !P2 ;  /* 0x000041000000780c */ /* 0x000fda0005761270 */
[----:B------:R1:W2:Y:S01]  /*0160*/  @P3 LDG.E.EL R4, desc[UR4][R12.64] ;  /* 0x000000040c043981 */ /* 0x0002a2000c2e1900 */
[----:B------:R-:W-:-:S05]  /*0170*/  IMAD.HI R2, R0, 0x7e07e07f, RZ ;  /* 0x7e07e07f00027827 */ /* 0x000fca00078e02ff */
[----:B------:R-:W-:-:S04]  /*0180*/  SHF.R.U32.HI R3, RZ, 0x1f, R2 ;  /* 0x0000001fff037819 */ /* 0x000fc80000011602 */
[----:B------:R-:W-:Y:S01]  /*0190*/  LEA.HI.SX32 R21, R2, R3, 0x15 ;  /* 0x0000000302157211 */ /* 0x000fe200078faaff */
[----:B-1----:R-:W-:Y:S01]  /*01a0*/  IMAD.MOV.U32 R12, RZ, RZ, RZ ;  /* 0x000000ffff0c7224 */ /* 0x002fe200078e00ff */
[----:B------:R-:W1:Y:S03]  /*01b0*/  LDC.64 R2, c[0x0][0x230] ;  /* 0x00008c00ff027b82 */ /* 0x000e660000000a00 */
[----:B------:R-:W-:-:S04]  /*01c0*/  IMAD R6, R21, -0x1040, R0 ;  /* 0xffffefc015067824 */ /* 0x000fc800078e0200 */
[----:B------:R-:W-:Y:S02]  /*01d0*/  IMAD R17, R21, 0x400, R6 ;  /* 0x0000040015117824 */ /* 0x000fe400078e0206 */
[----:B------:R-:W-:Y:S02]  /*01e0*/  IMAD.MOV.U32 R6, RZ, RZ, RZ ;  /* 0x000000ffff067224 */ /* 0x000fe400078e00ff */
[----:B----4-:R-:W-:-:S04]  /*01f0*/  IMAD.WIDE R14, R17, 0x4, R14 ;  /* 0x00000004110e7825 */ /* 0x010fc800078e020e */
[----:B-----5:R-:W-:Y:S01]  /*0200*/  IMAD.WIDE R16, R7, 0x4, R10 ;  /* 0x0000000407107825 */ /* 0x020fe200078e020a */
[----:B------:R-:W-:Y:S01]  /*0210*/  LOP3.LUT R5, R5, 0xfffffff0, RZ, 0xc0, !PT ;  /* 0xfffffff005057812 */ /* 0x000fe200078ec0ff */
[----:B------:R-:W3:Y:S02]  /*0220*/  @P3 LDG.E R12, desc[UR4][R14.64] ;  /* 0x000000040e0c3981 */ /* 0x000ee4000c1e1900 */
[----:B0-----:R-:W-:Y:S02]  /*0230*/  IMAD.WIDE R18, R7, 0x4, R8 ;  /* 0x0000000407127825 */ /* 0x001fe400078e0208 */
[----:B------:R0:W4:Y:S02]  /*0240*/  @P3 LDG.E.EL R6, desc[UR4][R16.64] ;  /* 0x0000000410063981 */ /* 0x000124000c2e1900 */
[----:B------:R-:W-:Y:S02]  /*0250*/  IMAD.MOV.U32 R10, RZ, RZ, RZ ;  /* 0x000000ffff0a7224 */ /* 0x000fe400078e00ff */
[----:B------:R-:W-:-:S02]  /*0260*/  IMAD.MOV.U32 R8, RZ, RZ, RZ ;  /* 0x000000ffff087224 */ /* 0x000fc400078e00ff */
[----:B------:R-:W-:Y:S02]  /*0270*/  IMAD R21, R21, 0xc40, RZ ;  /* 0x00000c4015157824 */ /* 0x000fe400078e02ff */
[C---:B-1----:R-:W-:Y:S01]  /*0280*/  IMAD.WIDE R2, R7.reuse, 0x4, R2 ;  /* 0x0000000407027825 */ /* 0x042fe200078e0202 */
[C---:B------:R-:W-:Y:S01]  /*0290*/  ISETP.GE.AND P0, PT, R0.reuse, 0x4100, PT ;  /* 0x000041000000780c */ /* 0x040fe20003f06270 */
[----:B------:R-:W5:Y:S02]  /*02a0*/  @P3 LDG.E.EL R10, desc[UR4][R18.64] ;  /* 0x00000004120a3981 */ /* 0x000f64000c2e1900 */
[----:B------:R-:W-:Y:S02]  /*02b0*/  IMAD.IADD R5, R0, 0x1, -R5 ;  /* 0x0000000100057824 */ /* 0x000fe400078e0a05 */
[C---:B------:R-:W-:Y:S01]  /*02c0*/  IMAD.SHL.U32 R20, R7.reuse, 0x10, RZ ;  /* 0x0000001007147824 */ /* 0x040fe200078e00ff */
[----:B------:R-:W-:Y:S01]  /*02d0*/  SHF.R.S32.HI R9, RZ, 0x1f, R21 ;  /* 0x0000001fff097819 */ /* 0x000fe20000011415 */
[----:B------:R1:W5:Y:S01]  /*02e0*/  @P3 LDG.E.EL R8, desc[UR4][R2.64] ;  /* 0x0000000402083981 */ /* 0x000362000c2e1900 */
[----:B------:R-:W-:-:S02]  /*02f0*/  ISETP.GT.AND P1, PT, R7, 0x3f, !P0 ;  /* 0x0000003f0700780c */ /* 0x000fc40004724270 */
[----:B------:R-:W-:Y:S02]  /*0300*/  IADD3 R21, P4, P5, R20, R5, R21 ;  /* 0x0000000514157210 */ /* 0x000fe40007d9e015 */
[----:B------:R-:W-:Y:S02]  /*0310*/  SHF.R.S32.HI R5, RZ, 0x1f, R5 ;  /* 0x0000001fff057819 */ /* 0x000fe40000011405 */
[----:B------:R-:W-:Y:S01]  /*0320*/  SHF.R.S32.HI R20, RZ, 0x1f, R20 ;  /* 0x0000001fff147819 */ /* 0x000fe20000011414 */
[----:B0-----:R-:W-:Y:S01]  /*0330*/  IMAD.MOV.U32 R16, RZ, RZ, 0x3e800000 ;  /* 0x3e800000ff107424 */ /* 0x001fe200078e00ff */
[----:B-1----:R-:W0:Y:S02]  /*0340*/  LDC.64 R2, c[0x0][0x240] ;  /* 0x00009000ff027b82 */ /* 0x002e240000000a00 */
[----:B------:R-:W-:Y:S02]  /*0350*/  IADD3.X R20, R20, R5, R9, P4, P5 ;  /* 0x0000000514147210 */ /* 0x000fe400027ea409 */
[----:B------:R-:W-:Y:S01]  /*0360*/  LEA R14, P4, R21, UR6, 0x2 ;  /* 0x00000006150e7c11 */ /* 0x000fe2000f8810ff */
[----:B------:R-:W-:-:S03]  /*0370*/  IMAD.MOV.U32 R9, RZ, RZ, RZ ;  /* 0x000000ffff097224 */ /* 0x000fc600078e00ff */
[----:B------:R-:W-:-:S05]  /*0380*/  LEA.HI.X R15, R21, UR7, R20, 0x2, P4 ;  /* 0x00000007150f7c11 */ /* 0x000fca000a0f1414 */
[----:B------:R-:W5:Y:S01]  /*0390*/  @P1 LDG.E R9, desc[UR4][R14.64+-0x1000] ;  /* 0xfff000040e091981 */ /* 0x000f62000c1e1900 */
[----:B0-----:R-:W-:Y:S01]  /*03a0*/  IMAD.WIDE R2, R0, 0x4, R2 ;  /* 0x0000000400027825 */ /* 0x001fe200078e0202 */
[----:B--2---:R-:W-:-:S05]  /*03b0*/  SEL R4, R4, RZ, P3 ;  /* 0x000000ff04047207 */ /* 0x004fca0001800000 */
[----:B------:R-:W-:-:S04]  /*03c0*/  FADD R4, R4, 9.9999997473787516356e-06 ;  /* 0x3727c5ac04047421 */ /* 0x000fc80000000000 */
[----:B------:R-:W0:Y:S02]  /*03d0*/  MUFU.SQRT R5, R4 ;  /* 0x0000000400057308 */ /* 0x000e240000002000 */
[C---:B0-----:R-:W-:Y:S02]  /*03e0*/  FSETP.GT.AND P4, PT, R5.reuse, 8.50705917302346158658e+37, PT ;  /* 0x7e8000000500780b */ /* 0x041fe40003f84000 */
[----:B------:R-:W-:-:S11]  /*03f0*/  FSETP.GEU.AND P5, PT, R5, 1.175494350822287508e-38, PT ;  /* 0x008000000500780b */ /* 0x000fd60003fae000 */
[----:B------:R-:W-:-:S04]  /*0400*/  @P4 FMUL R5, R5, 0.25 ;  /* 0x3e80000005054820 */ /* 0x000fc80000400000 */
[----:B------:R-:W-:-:S06]  /*0410*/  @!P5 FMUL R5, R5, 16777216 ;  /* 0x4b8000000505d820 */ /* 0x000fcc0000400000 */
[----:B------:R-:W0:Y:S01]  /*0420*/  MUFU.RCP R5, R5 ;  /* 0x0000000500057308 */ /* 0x000e220000001000 */
[----:B------:R-:W-:Y:S02]  /*0430*/  FSEL R16, R16, 1, P4 ;  /* 0x3f80000010107808 */ /* 0x000fe40002000000 */
[----:B---3--:R-:W-:Y:S02]  /*0440*/  SEL R12, R12, RZ, P3 ;  /* 0x000000ff0c0c7207 */ /* 0x008fe40001800000 */
[----:B----4-:R-:W-:Y:S01]  /*0450*/  SEL R7, R6, RZ, P3 ;  /* 0x000000ff06077207 */ /* 0x010fe20001800000 */
[----:B------:R-:W-:-:S04]  /*0460*/  @!P5 FMUL R16, R16, 16777216 ;  /* 0x4b8000001010d820 */ /* 0x000fc80000400000 */
[----:B------:R-:W-:Y:S01]  /*0470*/  FADD R4, R12, -R7 ;  /* 0x800000070c047221 */ /* 0x000fe20000000000 */
[----:B-----5:R-:W-:Y:S01]  /*0480*/  SEL R10, R10, RZ, P3 ;  /* 0x000000ff0a0a7207 */ /* 0x020fe20001800000 */
[----:B0-----:R-:W-:Y:S01]  /*0490*/  FMUL R7, R5, R16 ;  /* 0x0000001005077220 */ /* 0x001fe20000400000 */
[----:B------:R-:W-:-:S03]  /*04a0*/  SEL R8, R8, RZ, P3 ;  /* 0x000000ff08087207 */ /* 0x000fc60001800000 */
[----:B------:R-:W-:-:S04]  /*04b0*/  FMUL R7, R4, R7 ;  /* 0x0000000704077220 */ /* 0x000fc80000400000 */
[----:B------:R-:W-:-:S05]  /*04c0*/  FFMA R8, R7, R10, R8 ;  /* 0x0000000a07087223 */ /* 0x000fca0000000008 */
[----:B------:R-:W-:-:S04]  /*04d0*/  FSETP.GEU.AND P3, PT, R8, RZ, PT ;  /* 0x000000ff0800720b */ /* 0x000fc80003f6e000 */
[----:B------:R-:W-:Y:S02]  /*04e0*/  FSEL R5, R8, RZ, P3 ;  /* 0x000000ff08057208 */ /* 0x000fe40001800000 */
[----:B------:R-:W-:Y:S01]  /*04f0*/  @P2 SEL R5, R9, RZ, P1 ;  /* 0x000000ff09052207 */ /* 0x000fe20000800000 */
[----:B------:R-:W-:Y:S06]  /*0500*/  @P0 EXIT ;  /* 0x000000000000094d */ /* 0x000fec0003800000 */
[----:B------:R-:W-:Y:S01]  /*0510*/  STG.E desc[UR4][R2.64], R5 ;  /* 0x0000000502007986 */ /* 0x000fe2000c101904 */
[----:B------:R-:W-:Y:S05]  /*0520*/  EXIT ;  /* 0x000000000000794d */ /* 0x000fea0003800000 */
.L_x_0:
[----:B------:R-:W-:-:S00]  /*0530*/  BRA `(.L_x_0) ;  /* 0xfffffffc00fc7947 */ /* 0x000fc0000383ffff */
[----:B------:R-:W-:-:S00]  /*0540*/  NOP ;  /* 0x0000000000007918 */ /* 0x000fc00000000000 */
        /* <DEDUP_REMOVED lines=11> */
.L_x_1:


//--------------------- .nv.global.init           --------------------------
	.section	.nv.global.init,"aw",@progbits
.nv.global.init:
	.type		_$_str,@object
	.size		_$_str,(_$_str_$_2 - _$_str)
_$_str:
        /*0000*/ 	.byte	0x5f, 0x5f, 0x43, 0x55, 0x44, 0x41, 0x5f, 0x46, 0x54, 0x5a, 0x00
	.type		_$_str_$_2,@object
	.size		_$_str_$_2,(.L_1 - _$_str_$_2)
_$_str_$_2:
        /*000b*/ 	.byte	0x5f, 0x5f, 0x43, 0x55, 0x44, 0x41, 0x5f, 0x50, 0x52, 0x45, 0x43, 0x5f, 0x53, 0x51, 0x52, 0x54
        /*001b*/ 	.byte	0x00
.L_1:


//--------------------- .nv.constant0.triton_poi_fused_cat_5 --------------------------
	.section	.nv.constant0.triton_poi_fused_cat_5,"a",@progbits
	.sectionflags	@""
	.align	4
.nv.constant0.triton_poi_fused_cat_5:
	.zero		588
